//
// Generated by NVIDIA NVVM Compiler
//
// Compiler Build ID: CL-36424714
// Cuda compilation tools, release 13.0, V13.0.88
// Based on NVVM 20.0.0
//

.version 9.0
.target sm_100
.address_size 64

	// .globl	_Z17Reduction1_kernelPiPKim
.extern .shared .align 16 .b8 sPartials[];

.visible .entry _Z17Reduction1_kernelPiPKim(
	.param .u64 .ptr .align 1 _Z17Reduction1_kernelPiPKim_param_0,
	.param .u64 .ptr .align 1 _Z17Reduction1_kernelPiPKim_param_1,
	.param .u64 _Z17Reduction1_kernelPiPKim_param_2
)
{
	.reg .pred 	%p<7>;
	.reg .b32 	%r<27>;
	.reg .b64 	%rd<15>;

	ld.param.u64 	%rd6, [_Z17Reduction1_kernelPiPKim_param_0];
	ld.param.u64 	%rd7, [_Z17Reduction1_kernelPiPKim_param_1];
	ld.param.u64 	%rd8, [_Z17Reduction1_kernelPiPKim_param_2];
	mov.u32 	%r1, %tid.x;
	mov.u32 	%r2, %ctaid.x;
	mov.u32 	%r26, %ntid.x;
	mad.lo.s32 	%r11, %r2, %r26, %r1;
	cvt.u64.u32 	%rd14, %r11;
	setp.le.u64 	%p1, %rd8, %rd14;
	mov.b32 	%r25, 0;
	@%p1 bra 	$L__BB0_3;
	mov.u32 	%r13, %nctaid.x;
	mul.lo.s32 	%r14, %r26, %r13;
	cvt.u64.u32 	%rd2, %r14;
	cvta.to.global.u64 	%rd3, %rd7;
	mov.b32 	%r25, 0;
$L__BB0_2:
	shl.b64 	%rd9, %rd14, 2;
	add.s64 	%rd10, %rd3, %rd9;
	ld.global.u32 	%r15, [%rd10];
	add.s32 	%r25, %r15, %r25;
	add.s64 	%rd14, %rd14, %rd2;
	setp.lt.u64 	%p2, %rd14, %rd8;
	@%p2 bra 	$L__BB0_2;
$L__BB0_3:
	shl.b32 	%r16, %r1, 2;
	mov.u32 	%r17, sPartials;
	add.s32 	%r7, %r17, %r16;
	st.shared.u32 	[%r7], %r25;
	bar.sync 	0;
	setp.lt.u32 	%p3, %r26, 2;
	@%p3 bra 	$L__BB0_7;
$L__BB0_4:
	shr.u32 	%r9, %r26, 1;
	setp.ge.u32 	%p4, %r1, %r9;
	@%p4 bra 	$L__BB0_6;
	shl.b32 	%r18, %r9, 2;
	add.s32 	%r19, %r7, %r18;
	ld.shared.u32 	%r20, [%r19];
	ld.shared.u32 	%r21, [%r7];
	add.s32 	%r22, %r21, %r20;
	st.shared.u32 	[%r7], %r22;
$L__BB0_6:
	bar.sync 	0;
	setp.gt.u32 	%p5, %r26, 3;
	mov.u32 	%r26, %r9;
	@%p5 bra 	$L__BB0_4;
$L__BB0_7:
	setp.ne.s32 	%p6, %r1, 0;
	@%p6 bra 	$L__BB0_9;
	ld.shared.u32 	%r23, [sPartials];
	cvta.to.global.u64 	%rd11, %rd6;
	mul.wide.u32 	%rd12, %r2, 4;
	add.s64 	%rd13, %rd11, %rd12;
	st.global.u32 	[%rd13], %r23;
$L__BB0_9:
	ret;

}


// ===== COMPILED SASS (sm_100) =====

	.target	sm_100

	.elftype	@"ET_EXEC"


//--------------------- .note.nv.tkinfo           --------------------------
	.section	.note.nv.tkinfo,"",@"SHT_NOTE"
	.sectionflags	@"SHF_NOTE_NV_TKINFO"
	.tkinfo
        /*0018*/ 	.word	0x00000002
        /*0030*/ 	.string	""
        /*0030*/ 	.string	"ptxas"
        /*0030*/ 	.string	"Cuda compilation tools, release 13.0, V13.0.88"
        /*0030*/ 	.string	"Build cuda_13.0.r13.0/compiler.36424714_0"
        /*0030*/ 	.string	"-arch sm_100 -m 64 "



//--------------------- .note.nv.cuinfo           --------------------------
	.section	.note.nv.cuinfo,"",@"SHT_NOTE"
	.sectionflags	@"SHF_NOTE_NV_CUINFO"
        /*0018*/ 	.short	0x0002
        /*001a*/ 	.short	0x0064
        /*001c*/ 	.short	0x0082
	.zero		2


//--------------------- .nv.info                  --------------------------
	.section	.nv.info,"",@"SHT_CUDA_INFO"
	.align	4


	//----- nvinfo : EIATTR_REGCOUNT
	.align		4
        /*0000*/ 	.byte	0x04, 0x2f
        /*0002*/ 	.short	(.L_1 - .L_0)
	.align		4
.L_0:
        /*0004*/ 	.word	index@(_Z17Reduction1_kernelPiPKim)
        /*0008*/ 	.word	0x0000000e


	//----- nvinfo : EIATTR_FRAME_SIZE
	.align		4
.L_1:
        /*000c*/ 	.byte	0x04, 0x11
        /*000e*/ 	.short	(.L_3 - .L_2)
	.align		4
.L_2:
        /*0010*/ 	.word	index@(_Z17Reduction1_kernelPiPKim)
        /*0014*/ 	.word	0x00000000


	//----- nvinfo : EIATTR_MIN_STACK_SIZE
	.align		4
.L_3:
        /*0018*/ 	.byte	0x04, 0x12
        /*001a*/ 	.short	(.L_5 - .L_4)
	.align		4
.L_4:
        /*001c*/ 	.word	index@(_Z17Reduction1_kernelPiPKim)
        /*0020*/ 	.word	0x00000000
.L_5:


//--------------------- .nv.compat                --------------------------
	.section	.nv.compat,"",@"SHT_CUDA_COMPAT_INFO"
	.align	4
        /*0000*/ 	.byte	0x02, 0x09, 0x00, 0x00, 0x02, 0x02, 0x01, 0x00, 0x02, 0x05, 0x05, 0x00, 0x03, 0x07, 0x01, 0x01
        /*0010*/ 	.byte	0x02, 0x03, 0x00, 0x00, 0x02, 0x06, 0x01, 0x00, 0x04, 0x0b, 0x08, 0x00, 0x09, 0x00, 0x00, 0x00
        /*0020*/ 	.byte	0x00, 0x00, 0x00, 0x00


//--------------------- .nv.info._Z17Reduction1_kernelPiPKim --------------------------
	.section	.nv.info._Z17Reduction1_kernelPiPKim,"",@"SHT_CUDA_INFO"
	.sectionflags	@""
	.align	4


	//----- nvinfo : EIATTR_CUDA_API_VERSION
	.align		4
        /*0000*/ 	.byte	0x04, 0x37
        /*0002*/ 	.short	(.L_7 - .L_6)
.L_6:
        /*0004*/ 	.word	0x00000082


	//----- nvinfo : EIATTR_KPARAM_INFO
	.align		4
.L_7:
        /*0008*/ 	.byte	0x04, 0x17
        /*000a*/ 	.short	(.L_9 - .L_8)
.L_8:
        /*000c*/ 	.word	0x00000000
        /*0010*/ 	.short	0x0002
        /*0012*/ 	.short	0x0010
        /*0014*/ 	.byte	0x00, 0xf0, 0x21, 0x00


	//----- nvinfo : EIATTR_KPARAM_INFO
	.align		4
.L_9:
        /*0018*/ 	.byte	0x04, 0x17
        /*001a*/ 	.short	(.L_11 - .L_10)
.L_10:
        /*001c*/ 	.word	0x00000000
        /*0020*/ 	.short	0x0001
        /*0022*/ 	.short	0x0008
        /*0024*/ 	.byte	0x00, 0xf5, 0x21, 0x00


	//----- nvinfo : EIATTR_KPARAM_INFO
	.align		4
.L_11:
        /*0028*/ 	.byte	0x04, 0x17
        /*002a*/ 	.short	(.L_13 - .L_12)
.L_12:
        /*002c*/ 	.word	0x00000000
        /*0030*/ 	.short	0x0000
        /*0032*/ 	.short	0x0000
        /*0034*/ 	.byte	0x00, 0xf5, 0x21, 0x00


	//----- nvinfo : EIATTR_SPARSE_MMA_MASK
	.align		4
.L_13:
        /*0038*/ 	.byte	0x03, 0x50
        /*003a*/ 	.short	0x0000


	//----- nvinfo : EIATTR_MAXREG_COUNT
	.align		4
        /*003c*/ 	.byte	0x03, 0x1b
        /*003e*/ 	.short	0x00ff


	//----- nvinfo : EIATTR_NUM_BARRIERS
	.align		4
        /*0040*/ 	.byte	0x02, 0x4c
        /*0042*/ 	.byte	0x01
	.zero		1


	//----- nvinfo : EIATTR_MERCURY_ISA_VERSION
	.align		4
        /*0044*/ 	.byte	0x03, 0x5f
        /*0046*/ 	.short	0x0101


	//----- nvinfo : EIATTR_VRC_CTA_INIT_COUNT
	.align		4
        /*0048*/ 	.byte	0x02, 0x4a
	.zero		1
	.zero		1


	//----- nvinfo : EIATTR_EXIT_INSTR_OFFSETS
	.align		4
        /*004c*/ 	.byte	0x04, 0x1c
        /*004e*/ 	.short	(.L_15 - .L_14)


	//   ....[0]....
.L_14:
        /*0050*/ 	.word	0x00000300


	//   ....[1]....
        /*0054*/ 	.word	0x00000380


	//----- nvinfo : EIATTR_CRS_STACK_SIZE
	.align		4
.L_15:
        /*0058*/ 	.byte	0x04, 0x1e
        /*005a*/ 	.short	(.L_17 - .L_16)
.L_16:
        /*005c*/ 	.word	0x00000000


	//----- nvinfo : EIATTR_CBANK_PARAM_SIZE
	.align		4
.L_17:
        /*0060*/ 	.byte	0x03, 0x19
        /*0062*/ 	.short	0x0018


	//----- nvinfo : EIATTR_PARAM_CBANK
	.align		4
        /*0064*/ 	.byte	0x04, 0x0a
        /*0066*/ 	.short	(.L_19 - .L_18)
	.align		4
.L_18:
        /*0068*/ 	.word	index@(.nv.constant0._Z17Reduction1_kernelPiPKim)
        /*006c*/ 	.short	0x0380
        /*006e*/ 	.short	0x0018


	//----- nvinfo : EIATTR_SW_WAR
	.align		4
.L_19:
        /*0070*/ 	.byte	0x04, 0x36
        /*0072*/ 	.short	(.L_21 - .L_20)
.L_20:
        /*0074*/ 	.word	0x00000008
.L_21:


//--------------------- .nv.callgraph             --------------------------
	.section	.nv.callgraph,"",@"SHT_CUDA_CALLGRAPH"
	.align	4
	.sectionentsize	8
	.align		4
        /*0000*/ 	.word	0x00000000
	.align		4
        /*0004*/ 	.word	0xffffffff
	.align		4
        /*0008*/ 	.word	0x00000000
	.align		4
        /*000c*/ 	.word	0xfffffffe
	.align		4
        /*0010*/ 	.word	0x00000000
	.align		4
        /*0014*/ 	.word	0xfffffffd
	.align		4
        /*0018*/ 	.word	0x00000000
	.align		4
        /*001c*/ 	.word	0xfffffffc


//--------------------- .text._Z17Reduction1_kernelPiPKim --------------------------
	.section	.text._Z17Reduction1_kernelPiPKim,"ax",@progbits
	.align	128
        .global         _Z17Reduction1_kernelPiPKim
        .type           _Z17Reduction1_kernelPiPKim,@function
        .size           _Z17Reduction1_kernelPiPKim,(.L_x_6 - _Z17Reduction1_kernelPiPKim)
        .other          _Z17Reduction1_kernelPiPKim,@"STO_CUDA_ENTRY STV_DEFAULT"
_Z17Reduction1_kernelPiPKim:
.text._Z17Reduction1_kernelPiPKim:
[----:B------:R-:W-:Y:S01]  /*0000*/  LDC R1, c[0x0][0x37c] ;  /* 0x0000df00ff017b82 */ /* 0x000fe20000000800 */
[----:B------:R-:W0:Y:S01]  /*0010*/  S2R R6, SR_TID.X ;  /* 0x0000000000067919 */ /* 0x000e220000002100 */
[----:B------:R-:W1:Y:S01]  /*0020*/  LDCU UR4, c[0x0][0x360] ;  /* 0x00006c00ff0477ac */ /* 0x000e620008000800 */
[----:B------:R-:W-:Y:S01]  /*0030*/  BSSY.RECONVERGENT B0, `(.L_x_0) ;  /* 0x0000018000007945 */ /* 0x000fe20003800200 */
[----:B------:R-:W-:Y:S01]  /*0040*/  IMAD.MOV.U32 R5, RZ, RZ, RZ ;  /* 0x000000ffff057224 */ /* 0x000fe200078e00ff */
[----:B------:R-:W0:Y:S01]  /*0050*/  S2R R7, SR_CTAID.X ;  /* 0x0000000000077919 */ /* 0x000e220000002500 */
[----:B------:R-:W2:Y:S01]  /*0060*/  LDCU.64 UR8, c[0x0][0x390] ;  /* 0x00007200ff0877ac */ /* 0x000ea20008000a00 */
[----:B------:R-:W3:Y:S01]  /*0070*/  LDCU.64 UR6, c[0x0][0x358] ;  /* 0x00006b00ff0677ac */ /* 0x000ee20008000a00 */
[----:B------:R-:W4:Y:S01]  /*0080*/  LDCU.64 UR10, c[0x0][0x388] ;  /* 0x00007100ff0a77ac */ /* 0x000f220008000a00 */
[----:B-1----:R-:W-:Y:S02]  /*0090*/  IMAD.U32 R4, RZ, RZ, UR4 ;  /* 0x00000004ff047e24 */ /* 0x002fe4000f8e00ff */
[----:B0-----:R-:W-:-:S05]  /*00a0*/  IMAD R0, R7, UR4, R6 ;  /* 0x0000000407007c24 */ /* 0x001fca000f8e0206 */
[----:B--2---:R-:W-:-:S04]  /*00b0*/  ISETP.GE.U32.AND P0, PT, R0, UR8, PT ;  /* 0x0000000800007c0c */ /* 0x004fc8000bf06070 */
[----:B------:R-:W-:-:S13]  /*00c0*/  ISETP.GE.U32.AND.EX P0, PT, RZ, UR9, PT, P0 ;  /* 0x00000009ff007c0c */ /* 0x000fda000bf06100 */
[----:B---34-:R-:W-:Y:S05]  /*00d0*/  @P0 BRA `(.L_x_1) ;  /* 0x0000000000340947 */ /* 0x018fea0003800000 */
[----:B------:R-:W0:Y:S01]  /*00e0*/  LDCU UR4, c[0x0][0x370] ;  /* 0x00006e00ff0477ac */ /* 0x000e220008000800 */
[----:B------:R-:W-:Y:S02]  /*00f0*/  IMAD.MOV.U32 R9, RZ, RZ, RZ ;  /* 0x000000ffff097224 */ /* 0x000fe400078e00ff */
[----:B------:R-:W-:Y:S02]  /*0100*/  IMAD.MOV.U32 R5, RZ, RZ, RZ ;  /* 0x000000ffff057224 */ /* 0x000fe400078e00ff */
[----:B0-----:R-:W-:-:S07]  /*0110*/  IMAD R11, R4, UR4, RZ ;  /* 0x00000004040b7c24 */ /* 0x001fce000f8e02ff */
.L_x_2:
[----:B------:R-:W-:-:S04]  /*0120*/  LEA R2, P0, R0, UR10, 0x2 ;  /* 0x0000000a00027c11 */ /* 0x000fc8000f8010ff */
[----:B------:R-:W-:-:S05]  /*0130*/  LEA.HI.X R3, R0, UR11, R9, 0x2, P0 ;  /* 0x0000000b00037c11 */ /* 0x000fca00080f1409 */
[----:B------:R-:W2:Y:S01]  /*0140*/  LDG.E R2, desc[UR6][R2.64] ;  /* 0x0000000602027981 */ /* 0x000ea2000c1e1900 */
[----:B------:R-:W-:-:S05]  /*0150*/  IADD3 R0, P0, PT, R11, R0, RZ ;  /* 0x000000000b007210 */ /* 0x000fca0007f1e0ff */
[----:B------:R-:W-:Y:S01]  /*0160*/  IMAD.X R9, RZ, RZ, R9, P0 ;  /* 0x000000ffff097224 */ /* 0x000fe200000e0609 */
[----:B------:R-:W-:-:S04]  /*0170*/  ISETP.GE.U32.AND P0, PT, R0, UR8, PT ;  /* 0x0000000800007c0c */ /* 0x000fc8000bf06070 */
[----:B------:R-:W-:Y:S01]  /*0180*/  ISETP.GE.U32.AND.EX P0, PT, R9, UR9, PT, P0 ;  /* 0x0000000909007c0c */ /* 0x000fe2000bf06100 */
[----:B--2---:R-:W-:-:S12]  /*0190*/  IMAD.IADD R5, R2, 0x1, R5 ;  /* 0x0000000102057824 */ /* 0x004fd800078e0205 */
[----:B------:R-:W-:Y:S05]  /*01a0*/  @!P0 BRA `(.L_x_2) ;  /* 0xfffffffc00dc8947 */ /* 0x000fea000383ffff */
.L_x_1:
[----:B------:R-:W-:Y:S05]  /*01b0*/  BSYNC.RECONVERGENT B0 ;  /* 0x0000000000007941 */ /* 0x000fea0003800200 */
.L_x_0:
[----:B------:R-:W0:Y:S01]  /*01c0*/  S2UR UR5, SR_CgaCtaId ;  /* 0x00000000000579c3 */ /* 0x000e220000008800 */
[----:B------:R-:W-:Y:S01]  /*01d0*/  UMOV UR4, 0x400 ;  /* 0x0000040000047882 */ /* 0x000fe20000000000 */
[----:B------:R-:W-:Y:S02]  /*01e0*/  ISETP.GE.U32.AND P1, PT, R4, 0x2, PT ;  /* 0x000000020400780c */ /* 0x000fe40003f26070 */
[----:B------:R-:W-:Y:S01]  /*01f0*/  ISETP.NE.AND P0, PT, R6, RZ, PT ;  /* 0x000000ff0600720c */ /* 0x000fe20003f05270 */
[----:B0-----:R-:W-:-:S06]  /*0200*/  ULEA UR4, UR5, UR4, 0x18 ;  /* 0x0000000405047291 */ /* 0x001fcc000f8ec0ff */
[----:B------:R-:W-:-:S05]  /*0210*/  LEA R0, R6, UR4, 0x2 ;  /* 0x0000000406007c11 */ /* 0x000fca000f8e10ff */
[----:B------:R0:W-:Y:S01]  /*0220*/  STS [R0], R5 ;  /* 0x0000000500007388 */ /* 0x0001e20000000800 */
[----:B------:R-:W-:Y:S06]  /*0230*/  BAR.SYNC.DEFER_BLOCKING 0x0 ;  /* 0x0000000000007b1d */ /* 0x000fec0000010000 */
[----:B------:R-:W-:Y:S05]  /*0240*/  @!P1 BRA `(.L_x_3) ;  /* 0x00000000002c9947 */ /* 0x000fea0003800000 */
.L_x_4:
[----:B0-----:R-:W-:-:S04]  /*0250*/  SHF.R.U32.HI R5, RZ, 0x1, R4 ;  /* 0x00000001ff057819 */ /* 0x001fc80000011604 */
[----:B------:R-:W-:-:S13]  /*0260*/  ISETP.GE.U32.AND P1, PT, R6, R5, PT ;  /* 0x000000050600720c */ /* 0x000fda0003f26070 */
[----:B------:R-:W-:Y:S01]  /*0270*/  @!P1 IMAD R2, R5, 0x4, R0 ;  /* 0x0000000405029824 */ /* 0x000fe200078e0200 */
[----:B------:R-:W-:Y:S05]  /*0280*/  @!P1 LDS R3, [R0] ;  /* 0x0000000000039984 */ /* 0x000fea0000000800 */
[----:B------:R-:W0:Y:S02]  /*0290*/  @!P1 LDS R2, [R2] ;  /* 0x0000000002029984 */ /* 0x000e240000000800 */
[----:B0-----:R-:W-:-:S05]  /*02a0*/  @!P1 IMAD.IADD R3, R2, 0x1, R3 ;  /* 0x0000000102039824 */ /* 0x001fca00078e0203 */
[----:B------:R1:W-:Y:S01]  /*02b0*/  @!P1 STS [R0], R3 ;  /* 0x0000000300009388 */ /* 0x0003e20000000800 */
[----:B------:R-:W-:Y:S01]  /*02c0*/  BAR.SYNC.DEFER_BLOCKING 0x0 ;  /* 0x0000000000007b1d */ /* 0x000fe20000010000 */
[----:B------:R-:W-:Y:S01]  /*02d0*/  ISETP.GT.U32.AND P1, PT, R4, 0x3, PT ;  /* 0x000000030400780c */ /* 0x000fe20003f24070 */
[----:B------:R-:W-:-:S12]  /*02e0*/  IMAD.MOV.U32 R4, RZ, RZ, R5 ;  /* 0x000000ffff047224 */ /* 0x000fd800078e0005 */
[----:B-1----:R-:W-:Y:S05]  /*02f0*/  @P1 BRA `(.L_x_4) ;  /* 0xfffffffc00d41947 */ /* 0x002fea000383ffff */
.L_x_3:
[----:B------:R-:W-:Y:S05]  /*0300*/  @P0 EXIT ;  /* 0x000000000000094d */ /* 0x000fea0003800000 */
[----:B------:R-:W1:Y:S01]  /*0310*/  S2UR UR5, SR_CgaCtaId ;  /* 0x00000000000579c3 */ /* 0x000e620000008800 */
[----:B------:R-:W-:-:S07]  /*0320*/  UMOV UR4, 0x400 ;  /* 0x0000040000047882 */ /* 0x000fce0000000000 */
[----:B------:R-:W2:Y:S01]  /*0330*/  LDC.64 R2, c[0x0][0x380] ;  /* 0x0000e000ff027b82 */ /* 0x000ea20000000a00 */
[----:B-1----:R-:W-:Y:S01]  /*0340*/  ULEA UR4, UR5, UR4, 0x18 ;  /* 0x0000000405047291 */ /* 0x002fe2000f8ec0ff */
[----:B--2---:R-:W-:-:S08]  /*0350*/  IMAD.WIDE.U32 R2, R7, 0x4, R2 ;  /* 0x0000000407027825 */ /* 0x004fd000078e0002 */
[----:B0-----:R-:W0:Y:S04]  /*0360*/  LDS R5, [UR4] ;  /* 0x00000004ff057984 */ /* 0x001e280008000800 */
[----:B0-----:R-:W-:Y:S01]  /*0370*/  STG.E desc[UR6][R2.64], R5 ;  /* 0x0000000502007986 */ /* 0x001fe2000c101906 */
[----:B------:R-:W-:Y:S05]  /*0380*/  EXIT ;  /* 0x000000000000794d */ /* 0x000fea0003800000 */
.L_x_5:
[----:B------:R-:W-:-:S00]  /*0390*/  BRA `(.L_x_5) ;  /* 0xfffffffc00fc7947 */ /* 0x000fc0000383ffff */
[----:B------:R-:W-:-:S00]  /*03a0*/  NOP ;  /* 0x0000000000007918 */ /* 0x000fc00000000000 */
        /* <DEDUP_REMOVED lines=13> */
.L_x_6:


//--------------------- .nv.shared._Z17Reduction1_kernelPiPKim --------------------------
	.section	.nv.shared._Z17Reduction1_kernelPiPKim,"aw",@nobits
	.sectionflags	@""
	.align	16
	.zero		1024


//--------------------- .nv.shared.reserved.0     --------------------------
	.section	.nv.shared.reserved.0,"aw",@nobits
	.weak		__nv_reservedSMEM_offset_0_alias
	.size		__nv_reservedSMEM_offset_0_alias, 0, 64
	.other		__nv_reservedSMEM_offset_0_alias,@"STO_CUDA_RESERVED_SHARED STV_DEFAULT"
__nv_reservedSMEM_offset_0_alias:
	.zero		0
	.zero		64


//--------------------- .nv.constant0._Z17Reduction1_kernelPiPKim --------------------------
	.section	.nv.constant0._Z17Reduction1_kernelPiPKim,"a",@progbits
	.sectionflags	@""
	.align	4
.nv.constant0._Z17Reduction1_kernelPiPKim:
	.zero		920


//--------------------- SYMBOLS --------------------------

	.type		.nv.reservedSmem.offset0,@object
	.size		.nv.reservedSmem.offset0,0x4
	.type		.nv.reservedSmem.cap,@object
	.size		.nv.reservedSmem.cap,0x4
